//
// Generated by NVIDIA NVVM Compiler
//
// Compiler Build ID: CL-36424714
// Cuda compilation tools, release 13.0, V13.0.88
// Based on NVVM 20.0.0
//

.version 9.0
.target sm_100
.address_size 64

	// .globl	_Z4somaPiS_S_ii
.extern .func  (.param .b32 func_retval0) vprintf
(
	.param .b64 vprintf_param_0,
	.param .b64 vprintf_param_1
)
;
.global .align 1 .b8 $str[56] = {83, 111, 109, 97, 58, 32, 73, 116, 101, 114, 61, 37, 100, 44, 32, 66, 108, 99, 61, 37, 100, 44, 32, 84, 104, 114, 101, 97, 100, 61, 37, 100, 44, 32, 84, 97, 109, 61, 37, 100, 44, 32, 86, 101, 116, 67, 91, 37, 100, 93, 61, 37, 100, 32, 10};
.global .align 1 .b8 $str$1[55] = {77, 117, 108, 116, 58, 32, 73, 116, 101, 114, 61, 37, 100, 44, 32, 66, 108, 99, 61, 37, 100, 44, 32, 84, 104, 114, 101, 97, 100, 61, 37, 100, 44, 32, 84, 97, 109, 61, 37, 100, 44, 32, 118, 101, 116, 91, 37, 100, 93, 61, 37, 100, 32, 10};

.visible .entry _Z4somaPiS_S_ii(
	.param .u64 .ptr .align 1 _Z4somaPiS_S_ii_param_0,
	.param .u64 .ptr .align 1 _Z4somaPiS_S_ii_param_1,
	.param .u64 .ptr .align 1 _Z4somaPiS_S_ii_param_2,
	.param .u32 _Z4somaPiS_S_ii_param_3,
	.param .u32 _Z4somaPiS_S_ii_param_4
)
{
	.local .align 8 .b8 	__local_depot0[24];
	.reg .b64 	%SP;
	.reg .b64 	%SPL;
	.reg .pred 	%p<2>;
	.reg .b32 	%r<12>;
	.reg .b64 	%rd<15>;

	mov.u64 	%SPL, __local_depot0;
	cvta.local.u64 	%SP, %SPL;
	ld.param.u64 	%rd1, [_Z4somaPiS_S_ii_param_0];
	ld.param.u64 	%rd2, [_Z4somaPiS_S_ii_param_1];
	ld.param.u64 	%rd3, [_Z4somaPiS_S_ii_param_2];
	ld.param.u32 	%r4, [_Z4somaPiS_S_ii_param_3];
	ld.param.u32 	%r5, [_Z4somaPiS_S_ii_param_4];
	mov.u32 	%r6, %ntid.x;
	mov.u32 	%r1, %ctaid.x;
	mov.u32 	%r2, %tid.x;
	mad.lo.s32 	%r3, %r6, %r1, %r2;
	setp.ge.s32 	%p1, %r3, %r4;
	@%p1 bra 	$L__BB0_2;
	add.u64 	%rd4, %SP, 0;
	add.u64 	%rd5, %SPL, 0;
	cvta.to.global.u64 	%rd6, %rd1;
	cvta.to.global.u64 	%rd7, %rd2;
	cvta.to.global.u64 	%rd8, %rd3;
	mul.wide.s32 	%rd9, %r3, 4;
	add.s64 	%rd10, %rd6, %rd9;
	ld.global.u32 	%r7, [%rd10];
	add.s64 	%rd11, %rd7, %rd9;
	ld.global.u32 	%r8, [%rd11];
	add.s32 	%r9, %r8, %r7;
	add.s64 	%rd12, %rd8, %rd9;
	st.global.u32 	[%rd12], %r9;
	st.local.v2.u32 	[%rd5], {%r5, %r1};
	st.local.v2.u32 	[%rd5+8], {%r2, %r4};
	st.local.v2.u32 	[%rd5+16], {%r3, %r9};
	mov.u64 	%rd13, $str;
	cvta.global.u64 	%rd14, %rd13;
	{ // callseq 0, 0
	.param .b64 param0;
	st.param.b64 	[param0], %rd14;
	.param .b64 param1;
	st.param.b64 	[param1], %rd4;
	.param .b32 retval0;
	call.uni (retval0), 
	vprintf, 
	(
	param0, 
	param1
	);
	ld.param.b32 	%r10, [retval0];
	} // callseq 0
$L__BB0_2:
	ret;

}
	// .globl	_Z12mult_escalarPiiii
.visible .entry _Z12mult_escalarPiiii(
	.param .u64 .ptr .align 1 _Z12mult_escalarPiiii_param_0,
	.param .u32 _Z12mult_escalarPiiii_param_1,
	.param .u32 _Z12mult_escalarPiiii_param_2,
	.param .u32 _Z12mult_escalarPiiii_param_3
)
{
	.local .align 8 .b8 	__local_depot1[24];
	.reg .b64 	%SP;
	.reg .b64 	%SPL;
	.reg .pred 	%p<2>;
	.reg .b32 	%r<12>;
	.reg .b64 	%rd<9>;

	mov.u64 	%SPL, __local_depot1;
	cvta.local.u64 	%SP, %SPL;
	ld.param.u64 	%rd1, [_Z12mult_escalarPiiii_param_0];
	ld.param.u32 	%r4, [_Z12mult_escalarPiiii_param_1];
	ld.param.u32 	%r5, [_Z12mult_escalarPiiii_param_2];
	ld.param.u32 	%r6, [_Z12mult_escalarPiiii_param_3];
	mov.u32 	%r7, %ntid.x;
	mov.u32 	%r1, %ctaid.x;
	mov.u32 	%r2, %tid.x;
	mad.lo.s32 	%r3, %r7, %r1, %r2;
	setp.ge.s32 	%p1, %r3, %r5;
	@%p1 bra 	$L__BB1_2;
	add.u64 	%rd2, %SP, 0;
	add.u64 	%rd3, %SPL, 0;
	cvta.to.global.u64 	%rd4, %rd1;
	mul.wide.s32 	%rd5, %r3, 4;
	add.s64 	%rd6, %rd4, %rd5;
	ld.global.u32 	%r8, [%rd6];
	mul.lo.s32 	%r9, %r8, %r4;
	st.global.u32 	[%rd6], %r9;
	st.local.v2.u32 	[%rd3], {%r6, %r1};
	st.local.v2.u32 	[%rd3+8], {%r2, %r5};
	st.local.v2.u32 	[%rd3+16], {%r3, %r9};
	mov.u64 	%rd7, $str$1;
	cvta.global.u64 	%rd8, %rd7;
	{ // callseq 1, 0
	.param .b64 param0;
	st.param.b64 	[param0], %rd8;
	.param .b64 param1;
	st.param.b64 	[param1], %rd2;
	.param .b32 retval0;
	call.uni (retval0), 
	vprintf, 
	(
	param0, 
	param1
	);
	ld.param.b32 	%r10, [retval0];
	} // callseq 1
$L__BB1_2:
	ret;

}


// ===== COMPILED SASS (sm_100) =====

	.target	sm_100

	.elftype	@"ET_EXEC"


//--------------------- .note.nv.tkinfo           --------------------------
	.section	.note.nv.tkinfo,"",@"SHT_NOTE"
	.sectionflags	@"SHF_NOTE_NV_TKINFO"
	.tkinfo
        /*0018*/ 	.word	0x00000002
        /*0030*/ 	.string	""
        /*0030*/ 	.string	"ptxas"
        /*0030*/ 	.string	"Cuda compilation tools, release 13.0, V13.0.88"
        /*0030*/ 	.string	"Build cuda_13.0.r13.0/compiler.36424714_0"
        /*0030*/ 	.string	"-arch sm_100 -m 64 "



//--------------------- .note.nv.cuinfo           --------------------------
	.section	.note.nv.cuinfo,"",@"SHT_NOTE"
	.sectionflags	@"SHF_NOTE_NV_CUINFO"
        /*0018*/ 	.short	0x0002
        /*001a*/ 	.short	0x0064
        /*001c*/ 	.short	0x0082
	.zero		2


//--------------------- .nv.info                  --------------------------
	.section	.nv.info,"",@"SHT_CUDA_INFO"
	.align	4


	//----- nvinfo : EIATTR_REGCOUNT
	.align		4
        /*0000*/ 	.byte	0x04, 0x2f
        /*0002*/ 	.short	(.L_3 - .L_2)
	.align		4
.L_2:
        /*0004*/ 	.word	index@(_Z4somaPiS_S_ii)
        /*0008*/ 	.word	0x00000018


	//----- nvinfo : EIATTR_FRAME_SIZE
	.align		4
.L_3:
        /*000c*/ 	.byte	0x04, 0x11
        /*000e*/ 	.short	(.L_5 - .L_4)
	.align		4
.L_4:
        /*0010*/ 	.word	index@(_Z4somaPiS_S_ii)
        /*0014*/ 	.word	0x00000018


	//----- nvinfo : EIATTR_REGCOUNT
	.align		4
.L_5:
        /*0018*/ 	.byte	0x04, 0x2f
        /*001a*/ 	.short	(.L_7 - .L_6)
	.align		4
.L_6:
        /*001c*/ 	.word	index@(_Z12mult_escalarPiiii)
        /*0020*/ 	.word	0x00000018


	//----- nvinfo : EIATTR_FRAME_SIZE
	.align		4
.L_7:
        /*0024*/ 	.byte	0x04, 0x11
        /*0026*/ 	.short	(.L_9 - .L_8)
	.align		4
.L_8:
        /*0028*/ 	.word	index@(_Z12mult_escalarPiiii)
        /*002c*/ 	.word	0x00000018


	//----- nvinfo : EIATTR_MIN_STACK_SIZE
	.align		4
.L_9:
        /*0030*/ 	.byte	0x04, 0x12
        /*0032*/ 	.short	(.L_11 - .L_10)
	.align		4
.L_10:
        /*0034*/ 	.word	index@(_Z12mult_escalarPiiii)
        /*0038*/ 	.word	0x00000018


	//----- nvinfo : EIATTR_MIN_STACK_SIZE
	.align		4
.L_11:
        /*003c*/ 	.byte	0x04, 0x12
        /*003e*/ 	.short	(.L_13 - .L_12)
	.align		4
.L_12:
        /*0040*/ 	.word	index@(_Z4somaPiS_S_ii)
        /*0044*/ 	.word	0x00000018
.L_13:


//--------------------- .nv.compat                --------------------------
	.section	.nv.compat,"",@"SHT_CUDA_COMPAT_INFO"
	.align	4
        /*0000*/ 	.byte	0x02, 0x09, 0x00, 0x00, 0x02, 0x02, 0x01, 0x00, 0x02, 0x05, 0x05, 0x00, 0x03, 0x07, 0x01, 0x01
        /*0010*/ 	.byte	0x02, 0x03, 0x00, 0x00, 0x02, 0x06, 0x01, 0x00, 0x04, 0x0b, 0x08, 0x00, 0x09, 0x00, 0x00, 0x00
        /*0020*/ 	.byte	0x00, 0x00, 0x00, 0x00


//--------------------- .nv.info._Z12mult_escalarPiiii --------------------------
	.section	.nv.info._Z12mult_escalarPiiii,"",@"SHT_CUDA_INFO"
	.sectionflags	@""
	.align	4


	//----- nvinfo : EIATTR_CUDA_API_VERSION
	.align		4
        /*0000*/ 	.byte	0x04, 0x37
        /*0002*/ 	.short	(.L_15 - .L_14)
.L_14:
        /*0004*/ 	.word	0x00000082


	//----- nvinfo : EIATTR_KPARAM_INFO
	.align		4
.L_15:
        /*0008*/ 	.byte	0x04, 0x17
        /*000a*/ 	.short	(.L_17 - .L_16)
.L_16:
        /*000c*/ 	.word	0x00000000
        /*0010*/ 	.short	0x0003
        /*0012*/ 	.short	0x0010
        /*0014*/ 	.byte	0x00, 0xf0, 0x11, 0x00


	//----- nvinfo : EIATTR_KPARAM_INFO
	.align		4
.L_17:
        /*0018*/ 	.byte	0x04, 0x17
        /*001a*/ 	.short	(.L_19 - .L_18)
.L_18:
        /*001c*/ 	.word	0x00000000
        /*0020*/ 	.short	0x0002
        /*0022*/ 	.short	0x000c
        /*0024*/ 	.byte	0x00, 0xf0, 0x11, 0x00


	//----- nvinfo : EIATTR_KPARAM_INFO
	.align		4
.L_19:
        /*0028*/ 	.byte	0x04, 0x17
        /*002a*/ 	.short	(.L_21 - .L_20)
.L_20:
        /*002c*/ 	.word	0x00000000
        /*0030*/ 	.short	0x0001
        /*0032*/ 	.short	0x0008
        /*0034*/ 	.byte	0x00, 0xf0, 0x11, 0x00


	//----- nvinfo : EIATTR_KPARAM_INFO
	.align		4
.L_21:
        /*0038*/ 	.byte	0x04, 0x17
        /*003a*/ 	.short	(.L_23 - .L_22)
.L_22:
        /*003c*/ 	.word	0x00000000
        /*0040*/ 	.short	0x0000
        /*0042*/ 	.short	0x0000
        /*0044*/ 	.byte	0x00, 0xf5, 0x21, 0x00


	//----- nvinfo : EIATTR_SPARSE_MMA_MASK
	.align		4
.L_23:
        /*0048*/ 	.byte	0x03, 0x50
        /*004a*/ 	.short	0x0000


	//----- nvinfo : EIATTR_MAXREG_COUNT
	.align		4
        /*004c*/ 	.byte	0x03, 0x1b
        /*004e*/ 	.short	0x00ff


	//----- nvinfo : EIATTR_EXTERNS
	.align		4
        /*0050*/ 	.byte	0x04, 0x0f
        /*0052*/ 	.short	(.L_25 - .L_24)


	//   ....[0]....
	.align		4
.L_24:
        /*0054*/ 	.word	index@(vprintf)


	//----- nvinfo : EIATTR_MERCURY_ISA_VERSION
	.align		4
.L_25:
        /*0058*/ 	.byte	0x03, 0x5f
        /*005a*/ 	.short	0x0101


	//----- nvinfo : EIATTR_VRC_CTA_INIT_COUNT
	.align		4
        /*005c*/ 	.byte	0x02, 0x4a
	.zero		1
	.zero		1


	//----- nvinfo : EIATTR_SYSCALL_OFFSETS
	.align		4
        /*0060*/ 	.byte	0x04, 0x46
        /*0062*/ 	.short	(.L_27 - .L_26)


	//   ....[0]....
.L_26:
        /*0064*/ 	.word	0x000001e0


	//----- nvinfo : EIATTR_EXIT_INSTR_OFFSETS
	.align		4
.L_27:
        /*0068*/ 	.byte	0x04, 0x1c
        /*006a*/ 	.short	(.L_29 - .L_28)


	//   ....[0]....
.L_28:
        /*006c*/ 	.word	0x000000c0


	//   ....[1]....
        /*0070*/ 	.word	0x000001f0


	//----- nvinfo : EIATTR_CRS_STACK_SIZE
	.align		4
.L_29:
        /*0074*/ 	.byte	0x04, 0x1e
        /*0076*/ 	.short	(.L_31 - .L_30)
.L_30:
        /*0078*/ 	.word	0x00000000


	//----- nvinfo : EIATTR_CBANK_PARAM_SIZE
	.align		4
.L_31:
        /*007c*/ 	.byte	0x03, 0x19
        /*007e*/ 	.short	0x0014


	//----- nvinfo : EIATTR_PARAM_CBANK
	.align		4
        /*0080*/ 	.byte	0x04, 0x0a
        /*0082*/ 	.short	(.L_33 - .L_32)
	.align		4
.L_32:
        /*0084*/ 	.word	index@(.nv.constant0._Z12mult_escalarPiiii)
        /*0088*/ 	.short	0x0380
        /*008a*/ 	.short	0x0014


	//----- nvinfo : EIATTR_SW_WAR
	.align		4
.L_33:
        /*008c*/ 	.byte	0x04, 0x36
        /*008e*/ 	.short	(.L_35 - .L_34)
.L_34:
        /*0090*/ 	.word	0x00000008
.L_35:


//--------------------- .nv.info._Z4somaPiS_S_ii  --------------------------
	.section	.nv.info._Z4somaPiS_S_ii,"",@"SHT_CUDA_INFO"
	.sectionflags	@""
	.align	4


	//----- nvinfo : EIATTR_CUDA_API_VERSION
	.align		4
        /*0000*/ 	.byte	0x04, 0x37
        /*0002*/ 	.short	(.L_37 - .L_36)
.L_36:
        /*0004*/ 	.word	0x00000082


	//----- nvinfo : EIATTR_KPARAM_INFO
	.align		4
.L_37:
        /*0008*/ 	.byte	0x04, 0x17
        /*000a*/ 	.short	(.L_39 - .L_38)
.L_38:
        /*000c*/ 	.word	0x00000000
        /*0010*/ 	.short	0x0004
        /*0012*/ 	.short	0x001c
        /*0014*/ 	.byte	0x00, 0xf0, 0x11, 0x00


	//----- nvinfo : EIATTR_KPARAM_INFO
	.align		4
.L_39:
        /*0018*/ 	.byte	0x04, 0x17
        /*001a*/ 	.short	(.L_41 - .L_40)
.L_40:
        /*001c*/ 	.word	0x00000000
        /*0020*/ 	.short	0x0003
        /*0022*/ 	.short	0x0018
        /*0024*/ 	.byte	0x00, 0xf0, 0x11, 0x00


	//----- nvinfo : EIATTR_KPARAM_INFO
	.align		4
.L_41:
        /*0028*/ 	.byte	0x04, 0x17
        /*002a*/ 	.short	(.L_43 - .L_42)
.L_42:
        /*002c*/ 	.word	0x00000000
        /*0030*/ 	.short	0x0002
        /*0032*/ 	.short	0x0010
        /*0034*/ 	.byte	0x00, 0xf5, 0x21, 0x00


	//----- nvinfo : EIATTR_KPARAM_INFO
	.align		4
.L_43:
        /*0038*/ 	.byte	0x04, 0x17
        /*003a*/ 	.short	(.L_45 - .L_44)
.L_44:
        /*003c*/ 	.word	0x00000000
        /*0040*/ 	.short	0x0001
        /*0042*/ 	.short	0x0008
        /*0044*/ 	.byte	0x00, 0xf5, 0x21, 0x00


	//----- nvinfo : EIATTR_KPARAM_INFO
	.align		4
.L_45:
        /*0048*/ 	.byte	0x04, 0x17
        /*004a*/ 	.short	(.L_47 - .L_46)
.L_46:
        /*004c*/ 	.word	0x00000000
        /*0050*/ 	.short	0x0000
        /*0052*/ 	.short	0x0000
        /*0054*/ 	.byte	0x00, 0xf5, 0x21, 0x00


	//----- nvinfo : EIATTR_SPARSE_MMA_MASK
	.align		4
.L_47:
        /*0058*/ 	.byte	0x03, 0x50
        /*005a*/ 	.short	0x0000


	//----- nvinfo : EIATTR_MAXREG_COUNT
	.align		4
        /*005c*/ 	.byte	0x03, 0x1b
        /*005e*/ 	.short	0x00ff


	//----- nvinfo : EIATTR_EXTERNS
	.align		4
        /*0060*/ 	.byte	0x04, 0x0f
        /*0062*/ 	.short	(.L_49 - .L_48)


	//   ....[0]....
	.align		4
.L_48:
        /*0064*/ 	.word	index@(vprintf)


	//----- nvinfo : EIATTR_MERCURY_ISA_VERSION
	.align		4
.L_49:
        /*0068*/ 	.byte	0x03, 0x5f
        /*006a*/ 	.short	0x0101


	//----- nvinfo : EIATTR_VRC_CTA_INIT_COUNT
	.align		4
        /*006c*/ 	.byte	0x02, 0x4a
	.zero		1
	.zero		1


	//----- nvinfo : EIATTR_SYSCALL_OFFSETS
	.align		4
        /*0070*/ 	.byte	0x04, 0x46
        /*0072*/ 	.short	(.L_51 - .L_50)


	//   ....[0]....
.L_50:
        /*0074*/ 	.word	0x00000220


	//----- nvinfo : EIATTR_EXIT_INSTR_OFFSETS
	.align		4
.L_51:
        /*0078*/ 	.byte	0x04, 0x1c
        /*007a*/ 	.short	(.L_53 - .L_52)


	//   ....[0]....
.L_52:
        /*007c*/ 	.word	0x000000c0


	//   ....[1]....
        /*0080*/ 	.word	0x00000230


	//----- nvinfo : EIATTR_CRS_STACK_SIZE
	.align		4
.L_53:
        /*0084*/ 	.byte	0x04, 0x1e
        /*0086*/ 	.short	(.L_55 - .L_54)
.L_54:
        /*0088*/ 	.word	0x00000000


	//----- nvinfo : EIATTR_CBANK_PARAM_SIZE
	.align		4
.L_55:
        /*008c*/ 	.byte	0x03, 0x19
        /*008e*/ 	.short	0x0020


	//----- nvinfo : EIATTR_PARAM_CBANK
	.align		4
        /*0090*/ 	.byte	0x04, 0x0a
        /*0092*/ 	.short	(.L_57 - .L_56)
	.align		4
.L_56:
        /*0094*/ 	.word	index@(.nv.constant0._Z4somaPiS_S_ii)
        /*0098*/ 	.short	0x0380
        /*009a*/ 	.short	0x0020


	//----- nvinfo : EIATTR_SW_WAR
	.align		4
.L_57:
        /*009c*/ 	.byte	0x04, 0x36
        /*009e*/ 	.short	(.L_59 - .L_58)
.L_58:
        /*00a0*/ 	.word	0x00000008
.L_59:


//--------------------- .nv.callgraph             --------------------------
	.section	.nv.callgraph,"",@"SHT_CUDA_CALLGRAPH"
	.align	4
	.sectionentsize	8
	.align		4
        /*0000*/ 	.word	0x00000000
	.align		4
        /*0004*/ 	.word	0xffffffff
	.align		4
        /*0008*/ 	.word	index@(_Z12mult_escalarPiiii)
	.align		4
        /*000c*/ 	.word	index@(vprintf)
	.align		4
        /*0010*/ 	.word	index@(_Z4somaPiS_S_ii)
	.align		4
        /*0014*/ 	.word	index@(vprintf)
	.align		4
        /*0018*/ 	.word	0x00000000
	.align		4
        /*001c*/ 	.word	0xfffffffe
	.align		4
        /*0020*/ 	.word	0x00000000
	.align		4
        /*0024*/ 	.word	0xfffffffd
	.align		4
        /*0028*/ 	.word	0x00000000
	.align		4
        /*002c*/ 	.word	0xfffffffc


//--------------------- .nv.constant4             --------------------------
	.section	.nv.constant4,"a",@progbits
	.align	8
	.align		8
.nv.constant4:
        /*0000*/ 	.dword	vprintf
	.align		8
        /*0008*/ 	.dword	$str
	.align		8
        /*0010*/ 	.dword	$str$1


//--------------------- .text._Z12mult_escalarPiiii --------------------------
	.section	.text._Z12mult_escalarPiiii,"ax",@progbits
	.align	128
        .global         _Z12mult_escalarPiiii
        .type           _Z12mult_escalarPiiii,@function
        .size           _Z12mult_escalarPiiii,(.L_x_4 - _Z12mult_escalarPiiii)
        .other          _Z12mult_escalarPiiii,@"STO_CUDA_ENTRY STV_DEFAULT"
_Z12mult_escalarPiiii:
.text._Z12mult_escalarPiiii:
[----:B------:R-:W0:Y:S01]  /*0000*/  LDC R1, c[0x0][0x37c] ;  /* 0x0000df00ff017b82 */ /* 0x000e220000000800 */
[----:B------:R-:W1:Y:S01]  /*0010*/  S2R R15, SR_CTAID.X ;  /* 0x00000000000f7919 */ /* 0x000e620000002500 */
[----:B------:R-:W2:Y:S06]  /*0020*/  LDCU UR5, c[0x0][0x2fc] ;  /* 0x00005f80ff0577ac */ /* 0x000eac0008000800 */
[----:B------:R-:W3:Y:S01]  /*0030*/  LDC R13, c[0x0][0x38c] ;  /* 0x0000e300ff0d7b82 */ /* 0x000ee20000000800 */
[----:B0-----:R-:W-:Y:S01]  /*0040*/  VIADD R1, R1, 0xffffffe8 ;  /* 0xffffffe801017836 */ /* 0x001fe20000000000 */
[----:B------:R-:W1:Y:S01]  /*0050*/  S2R R12, SR_TID.X ;  /* 0x00000000000c7919 */ /* 0x000e620000002100 */
[----:B------:R-:W1:Y:S01]  /*0060*/  LDCU UR6, c[0x0][0x360] ;  /* 0x00006c00ff0677ac */ /* 0x000e620008000800 */
[----:B------:R-:W0:Y:S02]  /*0070*/  LDCU UR4, c[0x0][0x2f8] ;  /* 0x00005f00ff0477ac */ /* 0x000e240008000800 */
[----:B0-----:R-:W-:-:S05]  /*0080*/  IADD3 R6, P1, PT, R1, UR4, RZ ;  /* 0x0000000401067c10 */ /* 0x001fca000ff3e0ff */
[----:B--2---:R-:W-:Y:S02]  /*0090*/  IMAD.X R7, RZ, RZ, UR5, P1 ;  /* 0x00000005ff077e24 */ /* 0x004fe400088e06ff */
[----:B-1----:R-:W-:-:S05]  /*00a0*/  IMAD R2, R15, UR6, R12 ;  /* 0x000000060f027c24 */ /* 0x002fca000f8e020c */
[----:B---3--:R-:W-:-:S13]  /*00b0*/  ISETP.GE.AND P0, PT, R2, R13, PT ;  /* 0x0000000d0200720c */ /* 0x008fda0003f06270 */
[----:B------:R-:W-:Y:S05]  /*00c0*/  @P0 EXIT ;  /* 0x000000000000094d */ /* 0x000fea0003800000 */
[----:B------:R-:W0:Y:S01]  /*00d0*/  LDC.64 R8, c[0x0][0x380] ;  /* 0x0000e000ff087b82 */ /* 0x000e220000000a00 */
[----:B------:R-:W1:Y:S01]  /*00e0*/  LDCU.64 UR4, c[0x0][0x358] ;  /* 0x00006b00ff0477ac */ /* 0x000e620008000a00 */
[----:B------:R-:W2:Y:S06]  /*00f0*/  LDCU UR6, c[0x0][0x388] ;  /* 0x00007100ff0677ac */ /* 0x000eac0008000800 */
[----:B------:R-:W3:Y:S01]  /*0100*/  LDC R14, c[0x0][0x390] ;  /* 0x0000e400ff0e7b82 */ /* 0x000ee20000000800 */
[----:B0-----:R-:W-:-:S05]  /*0110*/  IMAD.WIDE R8, R2, 0x4, R8 ;  /* 0x0000000402087825 */ /* 0x001fca00078e0208 */
[----:B-1----:R-:W2:Y:S01]  /*0120*/  LDG.E R3, desc[UR4][R8.64] ;  /* 0x0000000408037981 */ /* 0x002ea2000c1e1900 */
[----:B------:R-:W-:-:S03]  /*0130*/  MOV R0, 0x0 ;  /* 0x0000000000007802 */ /* 0x000fc60000000f00 */
[----:B------:R0:W-:Y:S01]  /*0140*/  STL.64 [R1+0x8], R12 ;  /* 0x0000080c01007387 */ /* 0x0001e20000100a00 */
[----:B------:R0:W1:Y:S03]  /*0150*/  LDC.64 R10, c[0x4][R0] ;  /* 0x01000000000a7b82 */ /* 0x0000660000000a00 */
[----:B---3--:R0:W-:Y:S01]  /*0160*/  STL.64 [R1], R14 ;  /* 0x0000000e01007387 */ /* 0x0081e20000100a00 */
[----:B--2---:R-:W-:Y:S01]  /*0170*/  IMAD R3, R3, UR6, RZ ;  /* 0x0000000603037c24 */ /* 0x004fe2000f8e02ff */
[----:B------:R-:W2:Y:S04]  /*0180*/  LDCU.64 UR6, c[0x4][0x10] ;  /* 0x01000200ff0677ac */ /* 0x000ea80008000a00 */
[----:B------:R0:W-:Y:S04]  /*0190*/  STG.E desc[UR4][R8.64], R3 ;  /* 0x0000000308007986 */ /* 0x0001e8000c101904 */
[----:B------:R0:W-:Y:S01]  /*01a0*/  STL.64 [R1+0x10], R2 ;  /* 0x0000100201007387 */ /* 0x0001e20000100a00 */
[----:B--2---:R-:W-:-:S02]  /*01b0*/  MOV R4, UR6 ;  /* 0x0000000600047c02 */ /* 0x004fc40008000f00 */
[----:B01----:R-:W-:-:S07]  /*01c0*/  MOV R5, UR7 ;  /* 0x0000000700057c02 */ /* 0x003fce0008000f00 */
[----:B------:R-:W-:-:S07]  /*01d0*/  LEPC R20, `(.L_x_0) ;  /* 0x000000001014794e */ /* 0x000fce0000000000 */
[----:B------:R-:W-:Y:S05]  /*01e0*/  CALL.ABS.NOINC R10 ;  /* 0x000000000a007343 */ /* 0x000fea0003c00000 */
.L_x_0:
[----:B------:R-:W-:Y:S05]  /*01f0*/  EXIT ;  /* 0x000000000000794d */ /* 0x000fea0003800000 */
.L_x_1:
[----:B------:R-:W-:-:S00]  /*0200*/  BRA `(.L_x_1) ;  /* 0xfffffffc00fc7947 */ /* 0x000fc0000383ffff */
[----:B------:R-:W-:-:S00]  /*0210*/  NOP ;  /* 0x0000000000007918 */ /* 0x000fc00000000000 */
        /* <DEDUP_REMOVED lines=14> */
.L_x_4:


//--------------------- .text._Z4somaPiS_S_ii     --------------------------
	.section	.text._Z4somaPiS_S_ii,"ax",@progbits
	.align	128
        .global         _Z4somaPiS_S_ii
        .type           _Z4somaPiS_S_ii,@function
        .size           _Z4somaPiS_S_ii,(.L_x_5 - _Z4somaPiS_S_ii)
        .other          _Z4somaPiS_S_ii,@"STO_CUDA_ENTRY STV_DEFAULT"
_Z4somaPiS_S_ii:
.text._Z4somaPiS_S_ii:
[----:B------:R-:W0:Y:S01]  /*0000*/  LDC R1, c[0x0][0x37c] ;  /* 0x0000df00ff017b82 */ /* 0x000e220000000800 */
[----:B------:R-:W1:Y:S01]  /*0010*/  S2R R15, SR_CTAID.X ;  /* 0x00000000000f7919 */ /* 0x000e620000002500 */
[----:B------:R-:W2:Y:S06]  /*0020*/  LDCU UR5, c[0x0][0x2fc] ;  /* 0x00005f80ff0577ac */ /* 0x000eac0008000800 */
[----:B------:R-:W3:Y:S01]  /*0030*/  LDC R13, c[0x0][0x398] ;  /* 0x0000e600ff0d7b82 */ /* 0x000ee20000000800 */
[----:B0-----:R-:W-:Y:S01]  /*0040*/  IADD3 R1, PT, PT, R1, -0x18, RZ ;  /* 0xffffffe801017810 */ /* 0x001fe20007ffe0ff */
[----:B------:R-:W1:Y:S01]  /*0050*/  S2R R12, SR_TID.X ;  /* 0x00000000000c7919 */ /* 0x000e620000002100 */
[----:B------:R-:W1:Y:S01]  /*0060*/  LDCU UR6, c[0x0][0x360] ;  /* 0x00006c00ff0677ac */ /* 0x000e620008000800 */
[----:B------:R-:W0:Y:S02]  /*0070*/  LDCU UR4, c[0x0][0x2f8] ;  /* 0x00005f00ff0477ac */ /* 0x000e240008000800 */
[----:B0-----:R-:W-:-:S04]  /*0080*/  IADD3 R6, P1, PT, R1, UR4, RZ ;  /* 0x0000000401067c10 */ /* 0x001fc8000ff3e0ff */
[----:B--2---:R-:W-:Y:S01]  /*0090*/  IADD3.X R7, PT, PT, RZ, UR5, RZ, P1, !PT ;  /* 0x00000005ff077c10 */ /* 0x004fe20008ffe4ff */
[----:B-1----:R-:W-:-:S05]  /*00a0*/  IMAD R2, R15, UR6, R12 ;  /* 0x000000060f027c24 */ /* 0x002fca000f8e020c */
[----:B---3--:R-:W-:-:S13]  /*00b0*/  ISETP.GE.AND P0, PT, R2, R13, PT ;  /* 0x0000000d0200720c */ /* 0x008fda0003f06270 */
[----:B------:R-:W-:Y:S05]  /*00c0*/  @P0 EXIT ;  /* 0x000000000000094d */ /* 0x000fea0003800000 */
[----:B------:R-:W0:Y:S01]  /*00d0*/  LDC.64 R10, c[0x0][0x388] ;  /* 0x0000e200ff0a7b82 */ /* 0x000e220000000a00 */
[----:B------:R-:W1:Y:S07]  /*00e0*/  LDCU.64 UR4, c[0x0][0x358] ;  /* 0x00006b00ff0477ac */ /* 0x000e6e0008000a00 */
[----:B------:R-:W2:Y:S08]  /*00f0*/  LDC.64 R4, c[0x0][0x380] ;  /* 0x0000e000ff047b82 */ /* 0x000eb00000000a00 */
[----:B------:R-:W3:Y:S08]  /*0100*/  LDC.64 R8, c[0x0][0x390] ;  /* 0x0000e400ff087b82 */ /* 0x000ef00000000a00 */
[----:B------:R-:W4:Y:S01]  /*0110*/  LDC R14, c[0x0][0x39c] ;  /* 0x0000e700ff0e7b82 */ /* 0x000f220000000800 */
[C---:B0-----:R-:W-:Y:S01]  /*0120*/  IMAD.WIDE R10, R2.reuse, 0x4, R10 ;  /* 0x00000004020a7825 */ /* 0x041fe200078e020a */
[----:B------:R-:W-:Y:S01]  /*0130*/  MOV R0, 0x0 ;  /* 0x0000000000007802 */ /* 0x000fe20000000f00 */
[----:B------:R0:W-:Y:S01]  /*0140*/  STL.64 [R1+0x8], R12 ;  /* 0x0000080c01007387 */ /* 0x0001e20000100a00 */
[----:B------:R-:W5:Y:S03]  /*0150*/  LDCU.64 UR6, c[0x4][0x8] ;  /* 0x01000100ff0677ac */ /* 0x000f660008000a00 */
[----:B-1----:R-:W5:Y:S01]  /*0160*/  LDG.E R10, desc[UR4][R10.64] ;  /* 0x000000040a0a7981 */ /* 0x002f62000c1e1900 */
[----:B--2---:R-:W-:-:S05]  /*0170*/  IMAD.WIDE R4, R2, 0x4, R4 ;  /* 0x0000000402047825 */ /* 0x004fca00078e0204 */
[----:B------:R5:W2:Y:S01]  /*0180*/  LDG.E R3, desc[UR4][R4.64] ;  /* 0x0000000404037981 */ /* 0x000aa2000c1e1900 */
[----:B---3--:R-:W-:-:S03]  /*0190*/  IMAD.WIDE R8, R2, 0x4, R8 ;  /* 0x0000000402087825 */ /* 0x008fc600078e0208 */
[----:B----4-:R0:W-:Y:S01]  /*01a0*/  STL.64 [R1], R14 ;  /* 0x0000000e01007387 */ /* 0x0101e20000100a00 */
[----:B-----5:R-:W-:Y:S01]  /*01b0*/  MOV R4, UR6 ;  /* 0x0000000600047c02 */ /* 0x020fe20008000f00 */
[----:B------:R-:W-:Y:S02]  /*01c0*/  IMAD.U32 R5, RZ, RZ, UR7 ;  /* 0x00000007ff057e24 */ /* 0x000fe4000f8e00ff */
[----:B--2---:R-:W-:Y:S02]  /*01d0*/  IMAD.IADD R3, R3, 0x1, R10 ;  /* 0x0000000103037824 */ /* 0x004fe400078e020a */
[----:B------:R0:W1:Y:S03]  /*01e0*/  LDC.64 R10, c[0x4][R0] ;  /* 0x01000000000a7b82 */ /* 0x0000660000000a00 */
[----:B------:R0:W-:Y:S04]  /*01f0*/  STL.64 [R1+0x10], R2 ;  /* 0x0000100201007387 */ /* 0x0001e80000100a00 */
[----:B------:R0:W-:Y:S02]  /*0200*/  STG.E desc[UR4][R8.64], R3 ;  /* 0x0000000308007986 */ /* 0x0001e4000c101904 */
[----:B------:R-:W-:-:S07]  /*0210*/  LEPC R20, `(.L_x_2) ;  /* 0x000000001014794e */ /* 0x000fce0000000000 */
[----:B01----:R-:W-:Y:S05]  /*0220*/  CALL.ABS.NOINC R10 ;  /* 0x000000000a007343 */ /* 0x003fea0003c00000 */
.L_x_2:
[----:B------:R-:W-:Y:S05]  /*0230*/  EXIT ;  /* 0x000000000000794d */ /* 0x000fea0003800000 */
.L_x_3:
        /* <DEDUP_REMOVED lines=12> */
.L_x_5:


//--------------------- .nv.global.init           --------------------------
	.section	.nv.global.init,"aw",@progbits
.nv.global.init:
	.type		$str$1,@object
	.size		$str$1,($str - $str$1)
$str$1:
        /*0000*/ 	.byte	0x4d, 0x75, 0x6c, 0x74, 0x3a, 0x20, 0x49, 0x74, 0x65, 0x72, 0x3d, 0x25, 0x64, 0x2c, 0x20, 0x42
        /*0010*/ 	.byte	0x6c, 0x63, 0x3d, 0x25, 0x64, 0x2c, 0x20, 0x54, 0x68, 0x72, 0x65, 0x61, 0x64, 0x3d, 0x25, 0x64
        /*0020*/ 	.byte	0x2c, 0x20, 0x54, 0x61, 0x6d, 0x3d, 0x25, 0x64, 0x2c, 0x20, 0x76, 0x65, 0x74, 0x5b, 0x25, 0x64
        /*0030*/ 	.byte	0x5d, 0x3d, 0x25, 0x64, 0x20, 0x0a, 0x00
	.type		$str,@object
	.size		$str,(.L_0 - $str)
$str:
        /*0037*/ 	.byte	0x53, 0x6f, 0x6d, 0x61, 0x3a, 0x20, 0x49, 0x74, 0x65, 0x72, 0x3d, 0x25, 0x64, 0x2c, 0x20, 0x42
        /*0047*/ 	.byte	0x6c, 0x63, 0x3d, 0x25, 0x64, 0x2c, 0x20, 0x54, 0x68, 0x72, 0x65, 0x61, 0x64, 0x3d, 0x25, 0x64
        /*0057*/ 	.byte	0x2c, 0x20, 0x54, 0x61, 0x6d, 0x3d, 0x25, 0x64, 0x2c, 0x20, 0x56, 0x65, 0x74, 0x43, 0x5b, 0x25
        /*0067*/ 	.byte	0x64, 0x5d, 0x3d, 0x25, 0x64, 0x20, 0x0a, 0x00
.L_0:


//--------------------- .nv.shared.reserved.0     --------------------------
	.section	.nv.shared.reserved.0,"aw",@nobits
	.weak		__nv_reservedSMEM_offset_0_alias
	.size		__nv_reservedSMEM_offset_0_alias, 0, 64
	.other		__nv_reservedSMEM_offset_0_alias,@"STO_CUDA_RESERVED_SHARED STV_DEFAULT"
__nv_reservedSMEM_offset_0_alias:
	.zero		0
	.zero		64


//--------------------- .nv.constant0._Z12mult_escalarPiiii --------------------------
	.section	.nv.constant0._Z12mult_escalarPiiii,"a",@progbits
	.sectionflags	@""
	.align	4
.nv.constant0._Z12mult_escalarPiiii:
	.zero		916


//--------------------- .nv.constant0._Z4somaPiS_S_ii --------------------------
	.section	.nv.constant0._Z4somaPiS_S_ii,"a",@progbits
	.sectionflags	@""
	.align	4
.nv.constant0._Z4somaPiS_S_ii:
	.zero		928


//--------------------- SYMBOLS --------------------------

	.type		.nv.reservedSmem.offset0,@object
	.size		.nv.reservedSmem.offset0,0x4
	.type		vprintf,@function
